//
// Generated by NVIDIA NVVM Compiler
//
// Compiler Build ID: CL-36424714
// Cuda compilation tools, release 13.0, V13.0.88
// Based on NVVM 20.0.0
//

.version 9.0
.target sm_100
.address_size 64

	// .globl	_Z21findMinMatrixDiagonalPiiS_
// _ZZ21findMinMatrixDiagonalPiiS_E6shared has been demoted
// _ZZ13findMinVectorPiiS_E6shared has been demoted

.visible .entry _Z21findMinMatrixDiagonalPiiS_(
	.param .u64 .ptr .align 1 _Z21findMinMatrixDiagonalPiiS__param_0,
	.param .u32 _Z21findMinMatrixDiagonalPiiS__param_1,
	.param .u64 .ptr .align 1 _Z21findMinMatrixDiagonalPiiS__param_2
)
{
	.reg .pred 	%p<8>;
	.reg .b32 	%r<39>;
	.reg .b64 	%rd<11>;
	// demoted variable
	.shared .align 4 .b8 _ZZ21findMinMatrixDiagonalPiiS_E6shared[1024];
	ld.param.u64 	%rd3, [_Z21findMinMatrixDiagonalPiiS__param_0];
	ld.param.u32 	%r18, [_Z21findMinMatrixDiagonalPiiS__param_1];
	ld.param.u64 	%rd2, [_Z21findMinMatrixDiagonalPiiS__param_2];
	cvta.to.global.u64 	%rd1, %rd3;
	mov.u32 	%r1, %ctaid.x;
	mov.u32 	%r38, %ntid.x;
	mul.lo.s32 	%r19, %r38, %r1;
	shl.b32 	%r20, %r19, 1;
	mov.u32 	%r3, %tid.x;
	add.s32 	%r36, %r20, %r3;
	add.s32 	%r5, %r18, 1;
	setp.ge.s32 	%p1, %r36, %r18;
	shl.b32 	%r21, %r3, 2;
	mov.u32 	%r22, _ZZ21findMinMatrixDiagonalPiiS_E6shared;
	add.s32 	%r6, %r22, %r21;
	@%p1 bra 	$L__BB0_6;
	ld.shared.u32 	%r35, [%r6];
	mov.u32 	%r23, %nctaid.x;
	mul.lo.s32 	%r24, %r23, %r38;
	mul.lo.s32 	%r25, %r24, %r5;
	shl.b32 	%r8, %r25, 1;
$L__BB0_2:
	mul.wide.s32 	%rd4, %r36, 4;
	add.s64 	%rd5, %rd1, %rd4;
	ld.global.u32 	%r26, [%rd5];
	min.s32 	%r35, %r35, %r26;
	add.s32 	%r12, %r36, %r38;
	setp.ge.u32 	%p2, %r12, %r18;
	@%p2 bra 	$L__BB0_4;
	mul.lo.s32 	%r27, %r12, %r5;
	mul.wide.u32 	%rd6, %r27, 4;
	add.s64 	%rd7, %rd1, %rd6;
	ld.global.u32 	%r28, [%rd7];
	min.s32 	%r35, %r35, %r28;
$L__BB0_4:
	add.s32 	%r36, %r36, %r8;
	setp.lt.s32 	%p3, %r36, %r18;
	@%p3 bra 	$L__BB0_2;
	st.shared.u32 	[%r6], %r35;
$L__BB0_6:
	bar.sync 	0;
	setp.lt.u32 	%p4, %r38, 2;
	@%p4 bra 	$L__BB0_10;
$L__BB0_7:
	shr.u32 	%r17, %r38, 1;
	setp.ge.u32 	%p5, %r3, %r17;
	@%p5 bra 	$L__BB0_9;
	ld.shared.u32 	%r29, [%r6];
	shl.b32 	%r30, %r17, 2;
	add.s32 	%r31, %r6, %r30;
	ld.shared.u32 	%r32, [%r31];
	min.s32 	%r33, %r29, %r32;
	st.shared.u32 	[%r6], %r33;
$L__BB0_9:
	bar.sync 	0;
	setp.gt.u32 	%p6, %r38, 3;
	mov.u32 	%r38, %r17;
	@%p6 bra 	$L__BB0_7;
$L__BB0_10:
	setp.ne.s32 	%p7, %r3, 0;
	@%p7 bra 	$L__BB0_12;
	ld.shared.u32 	%r34, [_ZZ21findMinMatrixDiagonalPiiS_E6shared];
	cvta.to.global.u64 	%rd8, %rd2;
	mul.wide.u32 	%rd9, %r1, 4;
	add.s64 	%rd10, %rd8, %rd9;
	st.global.u32 	[%rd10], %r34;
$L__BB0_12:
	ret;

}
	// .globl	_Z13findMinVectorPiiS_
.visible .entry _Z13findMinVectorPiiS_(
	.param .u64 .ptr .align 1 _Z13findMinVectorPiiS__param_0,
	.param .u32 _Z13findMinVectorPiiS__param_1,
	.param .u64 .ptr .align 1 _Z13findMinVectorPiiS__param_2
)
{
	.reg .pred 	%p<10>;
	.reg .b32 	%r<92>;
	.reg .b64 	%rd<25>;
	// demoted variable
	.shared .align 4 .b8 _ZZ13findMinVectorPiiS_E6shared[1024];
	ld.param.u64 	%rd3, [_Z13findMinVectorPiiS__param_0];
	ld.param.u32 	%r32, [_Z13findMinVectorPiiS__param_1];
	ld.param.u64 	%rd2, [_Z13findMinVectorPiiS__param_2];
	cvta.to.global.u64 	%rd1, %rd3;
	mov.u32 	%r1, %ctaid.x;
	mov.u32 	%r91, %ntid.x;
	mul.lo.s32 	%r33, %r91, %r1;
	shl.b32 	%r34, %r33, 1;
	mov.u32 	%r3, %tid.x;
	add.s32 	%r85, %r34, %r3;
	mov.u32 	%r35, %nctaid.x;
	mul.lo.s32 	%r36, %r35, %r91;
	shl.b32 	%r5, %r36, 1;
	setp.ge.s32 	%p1, %r85, %r32;
	shl.b32 	%r37, %r3, 2;
	mov.u32 	%r38, _ZZ13findMinVectorPiiS_E6shared;
	add.s32 	%r6, %r38, %r37;
	@%p1 bra 	$L__BB1_8;
	ld.shared.u32 	%r89, [%r6];
	add.s32 	%r40, %r85, %r5;
	max.s32 	%r41, %r32, %r40;
	sub.s32 	%r42, %r41, %r40;
	setp.ne.s32 	%p2, %r42, 0;
	selp.u32 	%r43, 1, 0, %p2;
	selp.s32 	%r44, -1, 0, %p2;
	add.s32 	%r45, %r42, %r44;
	div.u32 	%r46, %r45, %r5;
	add.s32 	%r8, %r46, %r43;
	and.b32  	%r47, %r8, 3;
	setp.eq.s32 	%p3, %r47, 3;
	@%p3 bra 	$L__BB1_4;
	mul.lo.s32 	%r48, %r1, %r91;
	shl.b32 	%r49, %r48, 1;
	add.s32 	%r50, %r49, %r91;
	add.s32 	%r81, %r3, %r50;
	add.s32 	%r51, %r8, 1;
	and.b32  	%r52, %r51, 3;
	neg.s32 	%r80, %r52;
$L__BB1_3:
	.pragma "nounroll";
	mul.wide.s32 	%rd4, %r85, 4;
	add.s64 	%rd5, %rd1, %rd4;
	ld.global.u32 	%r53, [%rd5];
	mul.wide.u32 	%rd6, %r81, 4;
	add.s64 	%rd7, %rd1, %rd6;
	ld.global.u32 	%r54, [%rd7];
	min.s32 	%r55, %r53, %r54;
	min.s32 	%r89, %r89, %r55;
	add.s32 	%r85, %r85, %r5;
	add.s32 	%r81, %r81, %r5;
	add.s32 	%r80, %r80, 1;
	setp.ne.s32 	%p4, %r80, 0;
	@%p4 bra 	$L__BB1_3;
$L__BB1_4:
	setp.lt.u32 	%p5, %r8, 3;
	@%p5 bra 	$L__BB1_7;
	mul.wide.s32 	%rd12, %r5, 4;
	shl.b32 	%r75, %r5, 2;
$L__BB1_6:
	mul.wide.s32 	%rd8, %r85, 4;
	add.s64 	%rd9, %rd1, %rd8;
	ld.global.u32 	%r56, [%rd9];
	add.s32 	%r57, %r85, %r91;
	mul.wide.u32 	%rd10, %r57, 4;
	add.s64 	%rd11, %rd1, %rd10;
	ld.global.u32 	%r58, [%rd11];
	min.s32 	%r59, %r56, %r58;
	min.s32 	%r60, %r89, %r59;
	add.s64 	%rd13, %rd9, %rd12;
	ld.global.u32 	%r61, [%rd13];
	add.s32 	%r62, %r57, %r5;
	mul.wide.u32 	%rd14, %r62, 4;
	add.s64 	%rd15, %rd1, %rd14;
	ld.global.u32 	%r63, [%rd15];
	min.s32 	%r64, %r61, %r63;
	min.s32 	%r65, %r60, %r64;
	add.s64 	%rd16, %rd13, %rd12;
	ld.global.u32 	%r66, [%rd16];
	add.s32 	%r67, %r62, %r5;
	mul.wide.u32 	%rd17, %r67, 4;
	add.s64 	%rd18, %rd1, %rd17;
	ld.global.u32 	%r68, [%rd18];
	min.s32 	%r69, %r66, %r68;
	min.s32 	%r70, %r65, %r69;
	add.s64 	%rd19, %rd16, %rd12;
	ld.global.u32 	%r71, [%rd19];
	add.s32 	%r72, %r67, %r5;
	mul.wide.u32 	%rd20, %r72, 4;
	add.s64 	%rd21, %rd1, %rd20;
	ld.global.u32 	%r73, [%rd21];
	min.s32 	%r74, %r71, %r73;
	min.s32 	%r89, %r70, %r74;
	add.s32 	%r85, %r75, %r85;
	setp.lt.s32 	%p6, %r85, %r32;
	@%p6 bra 	$L__BB1_6;
$L__BB1_7:
	st.shared.u32 	[%r6], %r89;
$L__BB1_8:
	bar.sync 	0;
	setp.lt.u32 	%p7, %r91, 2;
	@%p7 bra 	$L__BB1_11;
	ld.shared.u32 	%r90, [%r6];
$L__BB1_10:
	shr.u32 	%r30, %r91, 1;
	shl.b32 	%r76, %r30, 2;
	add.s32 	%r77, %r6, %r76;
	ld.shared.u32 	%r78, [%r77];
	min.s32 	%r90, %r90, %r78;
	st.shared.u32 	[%r6], %r90;
	setp.gt.u32 	%p8, %r91, 3;
	mov.u32 	%r91, %r30;
	@%p8 bra 	$L__BB1_10;
$L__BB1_11:
	bar.sync 	0;
	setp.ne.s32 	%p9, %r3, 0;
	@%p9 bra 	$L__BB1_13;
	ld.shared.u32 	%r79, [_ZZ13findMinVectorPiiS_E6shared];
	cvta.to.global.u64 	%rd22, %rd2;
	mul.wide.u32 	%rd23, %r1, 4;
	add.s64 	%rd24, %rd22, %rd23;
	st.global.u32 	[%rd24], %r79;
$L__BB1_13:
	ret;

}


// ===== COMPILED SASS (sm_100) =====

	.target	sm_100

	.elftype	@"ET_EXEC"


//--------------------- .note.nv.tkinfo           --------------------------
	.section	.note.nv.tkinfo,"",@"SHT_NOTE"
	.sectionflags	@"SHF_NOTE_NV_TKINFO"
	.tkinfo
        /*0018*/ 	.word	0x00000002
        /*0030*/ 	.string	""
        /*0030*/ 	.string	"ptxas"
        /*0030*/ 	.string	"Cuda compilation tools, release 13.0, V13.0.88"
        /*0030*/ 	.string	"Build cuda_13.0.r13.0/compiler.36424714_0"
        /*0030*/ 	.string	"-arch sm_100 -m 64 "



//--------------------- .note.nv.cuinfo           --------------------------
	.section	.note.nv.cuinfo,"",@"SHT_NOTE"
	.sectionflags	@"SHF_NOTE_NV_CUINFO"
        /*0018*/ 	.short	0x0002
        /*001a*/ 	.short	0x0064
        /*001c*/ 	.short	0x0082
	.zero		2


//--------------------- .nv.info                  --------------------------
	.section	.nv.info,"",@"SHT_CUDA_INFO"
	.align	4


	//----- nvinfo : EIATTR_REGCOUNT
	.align		4
        /*0000*/ 	.byte	0x04, 0x2f
        /*0002*/ 	.short	(.L_1 - .L_0)
	.align		4
.L_0:
        /*0004*/ 	.word	index@(_Z21findMinMatrixDiagonalPiiS_)
        /*0008*/ 	.word	0x00000011


	//----- nvinfo : EIATTR_FRAME_SIZE
	.align		4
.L_1:
        /*000c*/ 	.byte	0x04, 0x11
        /*000e*/ 	.short	(.L_3 - .L_2)
	.align		4
.L_2:
        /*0010*/ 	.word	index@(_Z21findMinMatrixDiagonalPiiS_)
        /*0014*/ 	.word	0x00000000


	//----- nvinfo : EIATTR_REGCOUNT
	.align		4
.L_3:
        /*0018*/ 	.byte	0x04, 0x2f
        /*001a*/ 	.short	(.L_5 - .L_4)
	.align		4
.L_4:
        /*001c*/ 	.word	index@(_Z13findMinVectorPiiS_)
        /*0020*/ 	.word	0x0000001c


	//----- nvinfo : EIATTR_FRAME_SIZE
	.align		4
.L_5:
        /*0024*/ 	.byte	0x04, 0x11
        /*0026*/ 	.short	(.L_7 - .L_6)
	.align		4
.L_6:
        /*0028*/ 	.word	index@(_Z13findMinVectorPiiS_)
        /*002c*/ 	.word	0x00000000


	//----- nvinfo : EIATTR_MIN_STACK_SIZE
	.align		4
.L_7:
        /*0030*/ 	.byte	0x04, 0x12
        /*0032*/ 	.short	(.L_9 - .L_8)
	.align		4
.L_8:
        /*0034*/ 	.word	index@(_Z13findMinVectorPiiS_)
        /*0038*/ 	.word	0x00000000


	//----- nvinfo : EIATTR_MIN_STACK_SIZE
	.align		4
.L_9:
        /*003c*/ 	.byte	0x04, 0x12
        /*003e*/ 	.short	(.L_11 - .L_10)
	.align		4
.L_10:
        /*0040*/ 	.word	index@(_Z21findMinMatrixDiagonalPiiS_)
        /*0044*/ 	.word	0x00000000
.L_11:


//--------------------- .nv.compat                --------------------------
	.section	.nv.compat,"",@"SHT_CUDA_COMPAT_INFO"
	.align	4
        /*0000*/ 	.byte	0x02, 0x09, 0x00, 0x00, 0x02, 0x02, 0x01, 0x00, 0x02, 0x05, 0x05, 0x00, 0x03, 0x07, 0x01, 0x01
        /*0010*/ 	.byte	0x02, 0x03, 0x00, 0x00, 0x02, 0x06, 0x01, 0x00, 0x04, 0x0b, 0x08, 0x00, 0x09, 0x00, 0x00, 0x00
        /*0020*/ 	.byte	0x00, 0x00, 0x00, 0x00


//--------------------- .nv.info._Z13findMinVectorPiiS_ --------------------------
	.section	.nv.info._Z13findMinVectorPiiS_,"",@"SHT_CUDA_INFO"
	.sectionflags	@""
	.align	4


	//----- nvinfo : EIATTR_CUDA_API_VERSION
	.align		4
        /*0000*/ 	.byte	0x04, 0x37
        /*0002*/ 	.short	(.L_13 - .L_12)
.L_12:
        /*0004*/ 	.word	0x00000082


	//----- nvinfo : EIATTR_KPARAM_INFO
	.align		4
.L_13:
        /*0008*/ 	.byte	0x04, 0x17
        /*000a*/ 	.short	(.L_15 - .L_14)
.L_14:
        /*000c*/ 	.word	0x00000000
        /*0010*/ 	.short	0x0002
        /*0012*/ 	.short	0x0010
        /*0014*/ 	.byte	0x00, 0xf5, 0x21, 0x00


	//----- nvinfo : EIATTR_KPARAM_INFO
	.align		4
.L_15:
        /*0018*/ 	.byte	0x04, 0x17
        /*001a*/ 	.short	(.L_17 - .L_16)
.L_16:
        /*001c*/ 	.word	0x00000000
        /*0020*/ 	.short	0x0001
        /*0022*/ 	.short	0x0008
        /*0024*/ 	.byte	0x00, 0xf0, 0x11, 0x00


	//----- nvinfo : EIATTR_KPARAM_INFO
	.align		4
.L_17:
        /*0028*/ 	.byte	0x04, 0x17
        /*002a*/ 	.short	(.L_19 - .L_18)
.L_18:
        /*002c*/ 	.word	0x00000000
        /*0030*/ 	.short	0x0000
        /*0032*/ 	.short	0x0000
        /*0034*/ 	.byte	0x00, 0xf5, 0x21, 0x00


	//----- nvinfo : EIATTR_SPARSE_MMA_MASK
	.align		4
.L_19:
        /*0038*/ 	.byte	0x03, 0x50
        /*003a*/ 	.short	0x0000


	//----- nvinfo : EIATTR_MAXREG_COUNT
	.align		4
        /*003c*/ 	.byte	0x03, 0x1b
        /*003e*/ 	.short	0x00ff


	//----- nvinfo : EIATTR_NUM_BARRIERS
	.align		4
        /*0040*/ 	.byte	0x02, 0x4c
        /*0042*/ 	.byte	0x01
	.zero		1


	//----- nvinfo : EIATTR_MERCURY_ISA_VERSION
	.align		4
        /*0044*/ 	.byte	0x03, 0x5f
        /*0046*/ 	.short	0x0101


	//----- nvinfo : EIATTR_VRC_CTA_INIT_COUNT
	.align		4
        /*0048*/ 	.byte	0x02, 0x4a
	.zero		1
	.zero		1


	//----- nvinfo : EIATTR_EXIT_INSTR_OFFSETS
	.align		4
        /*004c*/ 	.byte	0x04, 0x1c
        /*004e*/ 	.short	(.L_21 - .L_20)


	//   ....[0]....
.L_20:
        /*0050*/ 	.word	0x00000740


	//   ....[1]....
        /*0054*/ 	.word	0x00000790


	//----- nvinfo : EIATTR_CRS_STACK_SIZE
	.align		4
.L_21:
        /*0058*/ 	.byte	0x04, 0x1e
        /*005a*/ 	.short	(.L_23 - .L_22)
.L_22:
        /*005c*/ 	.word	0x00000000


	//----- nvinfo : EIATTR_CBANK_PARAM_SIZE
	.align		4
.L_23:
        /*0060*/ 	.byte	0x03, 0x19
        /*0062*/ 	.short	0x0018


	//----- nvinfo : EIATTR_PARAM_CBANK
	.align		4
        /*0064*/ 	.byte	0x04, 0x0a
        /*0066*/ 	.short	(.L_25 - .L_24)
	.align		4
.L_24:
        /*0068*/ 	.word	index@(.nv.constant0._Z13findMinVectorPiiS_)
        /*006c*/ 	.short	0x0380
        /*006e*/ 	.short	0x0018


	//----- nvinfo : EIATTR_SW_WAR
	.align		4
.L_25:
        /*0070*/ 	.byte	0x04, 0x36
        /*0072*/ 	.short	(.L_27 - .L_26)
.L_26:
        /*0074*/ 	.word	0x00000008
.L_27:


//--------------------- .nv.info._Z21findMinMatrixDiagonalPiiS_ --------------------------
	.section	.nv.info._Z21findMinMatrixDiagonalPiiS_,"",@"SHT_CUDA_INFO"
	.sectionflags	@""
	.align	4


	//----- nvinfo : EIATTR_CUDA_API_VERSION
	.align		4
        /*0000*/ 	.byte	0x04, 0x37
        /*0002*/ 	.short	(.L_29 - .L_28)
.L_28:
        /*0004*/ 	.word	0x00000082


	//----- nvinfo : EIATTR_KPARAM_INFO
	.align		4
.L_29:
        /*0008*/ 	.byte	0x04, 0x17
        /*000a*/ 	.short	(.L_31 - .L_30)
.L_30:
        /*000c*/ 	.word	0x00000000
        /*0010*/ 	.short	0x0002
        /*0012*/ 	.short	0x0010
        /*0014*/ 	.byte	0x00, 0xf5, 0x21, 0x00


	//----- nvinfo : EIATTR_KPARAM_INFO
	.align		4
.L_31:
        /*0018*/ 	.byte	0x04, 0x17
        /*001a*/ 	.short	(.L_33 - .L_32)
.L_32:
        /*001c*/ 	.word	0x00000000
        /*0020*/ 	.short	0x0001
        /*0022*/ 	.short	0x0008
        /*0024*/ 	.byte	0x00, 0xf0, 0x11, 0x00


	//----- nvinfo : EIATTR_KPARAM_INFO
	.align		4
.L_33:
        /*0028*/ 	.byte	0x04, 0x17
        /*002a*/ 	.short	(.L_35 - .L_34)
.L_34:
        /*002c*/ 	.word	0x00000000
        /*0030*/ 	.short	0x0000
        /*0032*/ 	.short	0x0000
        /*0034*/ 	.byte	0x00, 0xf5, 0x21, 0x00


	//----- nvinfo : EIATTR_SPARSE_MMA_MASK
	.align		4
.L_35:
        /*0038*/ 	.byte	0x03, 0x50
        /*003a*/ 	.short	0x0000


	//----- nvinfo : EIATTR_MAXREG_COUNT
	.align		4
        /*003c*/ 	.byte	0x03, 0x1b
        /*003e*/ 	.short	0x00ff


	//----- nvinfo : EIATTR_NUM_BARRIERS
	.align		4
        /*0040*/ 	.byte	0x02, 0x4c
        /*0042*/ 	.byte	0x01
	.zero		1


	//----- nvinfo : EIATTR_MERCURY_ISA_VERSION
	.align		4
        /*0044*/ 	.byte	0x03, 0x5f
        /*0046*/ 	.short	0x0101


	//----- nvinfo : EIATTR_VRC_CTA_INIT_COUNT
	.align		4
        /*0048*/ 	.byte	0x02, 0x4a
	.zero		1
	.zero		1


	//----- nvinfo : EIATTR_EXIT_INSTR_OFFSETS
	.align		4
        /*004c*/ 	.byte	0x04, 0x1c
        /*004e*/ 	.short	(.L_37 - .L_36)


	//   ....[0]....
.L_36:
        /*0050*/ 	.word	0x00000370


	//   ....[1]....
        /*0054*/ 	.word	0x000003f0


	//----- nvinfo : EIATTR_CRS_STACK_SIZE
	.align		4
.L_37:
        /*0058*/ 	.byte	0x04, 0x1e
        /*005a*/ 	.short	(.L_39 - .L_38)
.L_38:
        /*005c*/ 	.word	0x00000000


	//----- nvinfo : EIATTR_CBANK_PARAM_SIZE
	.align		4
.L_39:
        /*0060*/ 	.byte	0x03, 0x19
        /*0062*/ 	.short	0x0018


	//----- nvinfo : EIATTR_PARAM_CBANK
	.align		4
        /*0064*/ 	.byte	0x04, 0x0a
        /*0066*/ 	.short	(.L_41 - .L_40)
	.align		4
.L_40:
        /*0068*/ 	.word	index@(.nv.constant0._Z21findMinMatrixDiagonalPiiS_)
        /*006c*/ 	.short	0x0380
        /*006e*/ 	.short	0x0018


	//----- nvinfo : EIATTR_SW_WAR
	.align		4
.L_41:
        /*0070*/ 	.byte	0x04, 0x36
        /*0072*/ 	.short	(.L_43 - .L_42)
.L_42:
        /*0074*/ 	.word	0x00000008
.L_43:


//--------------------- .nv.callgraph             --------------------------
	.section	.nv.callgraph,"",@"SHT_CUDA_CALLGRAPH"
	.align	4
	.sectionentsize	8
	.align		4
        /*0000*/ 	.word	0x00000000
	.align		4
        /*0004*/ 	.word	0xffffffff
	.align		4
        /*0008*/ 	.word	0x00000000
	.align		4
        /*000c*/ 	.word	0xfffffffe
	.align		4
        /*0010*/ 	.word	0x00000000
	.align		4
        /*0014*/ 	.word	0xfffffffd
	.align		4
        /*0018*/ 	.word	0x00000000
	.align		4
        /*001c*/ 	.word	0xfffffffc


//--------------------- .text._Z13findMinVectorPiiS_ --------------------------
	.section	.text._Z13findMinVectorPiiS_,"ax",@progbits
	.align	128
        .global         _Z13findMinVectorPiiS_
        .type           _Z13findMinVectorPiiS_,@function
        .size           _Z13findMinVectorPiiS_,(.L_x_18 - _Z13findMinVectorPiiS_)
        .other          _Z13findMinVectorPiiS_,@"STO_CUDA_ENTRY STV_DEFAULT"
_Z13findMinVectorPiiS_:
.text._Z13findMinVectorPiiS_:
[----:B------:R-:W-:Y:S01]  /*0000*/  LDC R1, c[0x0][0x37c] ;  /* 0x0000df00ff017b82 */ /* 0x000fe20000000800 */
[----:B------:R-:W0:Y:S01]  /*0010*/  S2R R0, SR_CTAID.X ;  /* 0x0000000000007919 */ /* 0x000e220000002500 */
[----:B------:R-:W1:Y:S06]  /*0020*/  LDCU UR8, c[0x0][0x360] ;  /* 0x00006c00ff0877ac */ /* 0x000e6c0008000800 */
[----:B------:R-:W2:Y:S01]  /*0030*/  S2UR UR5, SR_CgaCtaId ;  /* 0x00000000000579c3 */ /* 0x000ea20000008800 */
[----:B------:R-:W-:Y:S01]  /*0040*/  BSSY.RECONVERGENT B0, `(.L_x_0) ;  /* 0x0000061000007945 */ /* 0x000fe20003800200 */
[----:B------:R-:W3:Y:S01]  /*0050*/  S2R R12, SR_TID.X ;  /* 0x00000000000c7919 */ /* 0x000ee20000002100 */
[----:B------:R-:W4:Y:S01]  /*0060*/  LDCU UR9, c[0x0][0x388] ;  /* 0x00007100ff0977ac */ /* 0x000f220008000800 */
[----:B------:R-:W-:-:S04]  /*0070*/  UMOV UR4, 0x400 ;  /* 0x0000040000047882 */ /* 0x000fc80000000000 */
[----:B------:R-:W5:Y:S01]  /*0080*/  LDC R14, c[0x0][0x370] ;  /* 0x0000dc00ff0e7b82 */ /* 0x000f620000000800 */
[----:B------:R-:W3:Y:S01]  /*0090*/  LDCU.64 UR6, c[0x0][0x358] ;  /* 0x00006b00ff0677ac */ /* 0x000ee20008000a00 */
[----:B-1----:R-:W-:Y:S01]  /*00a0*/  IMAD.U32 R13, RZ, RZ, UR8 ;  /* 0x00000008ff0d7e24 */ /* 0x002fe2000f8e00ff */
[----:B--2---:R-:W-:Y:S01]  /*00b0*/  ULEA UR4, UR5, UR4, 0x18 ;  /* 0x0000000405047291 */ /* 0x004fe2000f8ec0ff */
[----:B0-----:R-:W-:Y:S02]  /*00c0*/  IMAD R3, R0, UR8, RZ ;  /* 0x0000000800037c24 */ /* 0x001fe4000f8e02ff */
[----:B-----5:R-:W-:Y:S02]  /*00d0*/  IMAD R14, R14, UR8, RZ ;  /* 0x000000080e0e7c24 */ /* 0x020fe4000f8e02ff */
[----:B---3--:R-:W-:Y:S01]  /*00e0*/  IMAD R16, R3, 0x2, R12 ;  /* 0x0000000203107824 */ /* 0x008fe200078e020c */
[----:B------:R-:W-:-:S04]  /*00f0*/  LEA R15, R12, UR4, 0x2 ;  /* 0x000000040c0f7c11 */ /* 0x000fc8000f8e10ff */
[----:B----4-:R-:W-:-:S13]  /*0100*/  ISETP.GE.AND P0, PT, R16, UR9, PT ;  /* 0x0000000910007c0c */ /* 0x010fda000bf06270 */
[----:B------:R-:W-:Y:S05]  /*0110*/  @P0 BRA `(.L_x_1) ;  /* 0x00000004004c0947 */ /* 0x000fea0003800000 */
[----:B------:R-:W-:Y:S01]  /*0120*/  SHF.L.U32 R17, R14, 0x1, RZ ;  /* 0x000000010e117819 */ /* 0x000fe200000006ff */
[----:B------:R0:W1:Y:S01]  /*0130*/  LDS R18, [R15] ;  /* 0x000000000f127984 */ /* 0x0000620000000800 */
[----:B------:R-:W-:Y:S02]  /*0140*/  BSSY.RECONVERGENT B1, `(.L_x_2) ;  /* 0x0000030000017945 */ /* 0x000fe40003800200 */
[----:B------:R-:W2:Y:S01]  /*0150*/  I2F.U32.RP R4, R17 ;  /* 0x0000001100047306 */ /* 0x000ea20000209000 */
[C---:B------:R-:W-:Y:S01]  /*0160*/  IMAD.IADD R2, R17.reuse, 0x1, R16 ;  /* 0x0000000111027824 */ /* 0x040fe200078e0210 */
[----:B------:R-:W-:Y:S01]  /*0170*/  ISETP.NE.U32.AND P3, PT, R17, RZ, PT ;  /* 0x000000ff1100720c */ /* 0x000fe20003f65070 */
[----:B------:R-:W-:-:S03]  /*0180*/  IMAD.MOV R7, RZ, RZ, -R17 ;  /* 0x000000ffff077224 */ /* 0x000fc600078e0a11 */
[----:B------:R-:W-:-:S04]  /*0190*/  VIMNMX R5, PT, PT, R2, UR9, !PT ;  /* 0x0000000902057c48 */ /* 0x000fc8000ffe0100 */
[----:B------:R-:W-:Y:S01]  /*01a0*/  IADD3 R5, PT, PT, -R2, R5, RZ ;  /* 0x0000000502057210 */ /* 0x000fe20007ffe1ff */
[----:B------:R-:W-:-:S03]  /*01b0*/  HFMA2 R2, -RZ, RZ, 0, 0 ;  /* 0x00000000ff027431 */ /* 0x000fc600000001ff */
[C---:B------:R-:W-:Y:S01]  /*01c0*/  ISETP.NE.AND P0, PT, R5.reuse, RZ, PT ;  /* 0x000000ff0500720c */ /* 0x040fe20003f05270 */
[----:B--2---:R-:W2:Y:S02]  /*01d0*/  MUFU.RCP R4, R4 ;  /* 0x0000000400047308 */ /* 0x004ea40000001000 */
[----:B--2---:R-:W-:Y:S02]  /*01e0*/  VIADD R3, R4, 0xffffffe ;  /* 0x0ffffffe04037836 */ /* 0x004fe40000000000 */
[----:B------:R-:W-:-:S08]  /*01f0*/  VIADD R4, R5, 0xffffffff ;  /* 0xffffffff05047836 */ /* 0x000fd00000000000 */
[----:B------:R-:W-:Y:S01]  /*0200*/  @!P0 IMAD.MOV R4, RZ, RZ, R5 ;  /* 0x000000ffff048224 */ /* 0x000fe200078e0205 */
[----:B------:R-:W2:Y:S02]  /*0210*/  F2I.FTZ.U32.TRUNC.NTZ R3, R3 ;  /* 0x0000000300037305 */ /* 0x000ea4000021f000 */
[----:B--2---:R-:W-:-:S04]  /*0220*/  IMAD R7, R7, R3, RZ ;  /* 0x0000000307077224 */ /* 0x004fc800078e02ff */
[----:B------:R-:W-:-:S06]  /*0230*/  IMAD.HI.U32 R7, R3, R7, R2 ;  /* 0x0000000703077227 */ /* 0x000fcc00078e0002 */
[----:B------:R-:W-:-:S04]  /*0240*/  IMAD.HI.U32 R7, R7, R4, RZ ;  /* 0x0000000407077227 */ /* 0x000fc800078e00ff */
[----:B------:R-:W-:-:S04]  /*0250*/  IMAD.MOV R2, RZ, RZ, -R7 ;  /* 0x000000ffff027224 */ /* 0x000fc800078e0a07 */
[----:B------:R-:W-:Y:S01]  /*0260*/  IMAD R4, R17, R2, R4 ;  /* 0x0000000211047224 */ /* 0x000fe200078e0204 */
[----:B------:R-:W-:-:S04]  /*0270*/  SEL R2, RZ, 0x1, !P0 ;  /* 0x00000001ff027807 */ /* 0x000fc80004000000 */
[----:B------:R-:W-:-:S13]  /*0280*/  ISETP.GE.U32.AND P1, PT, R4, R17, PT ;  /* 0x000000110400720c */ /* 0x000fda0003f26070 */
[----:B------:R-:W-:Y:S01]  /*0290*/  @P1 IADD3 R4, PT, PT, -R17, R4, RZ ;  /* 0x0000000411041210 */ /* 0x000fe20007ffe1ff */
[----:B------:R-:W-:-:S03]  /*02a0*/  @P1 VIADD R7, R7, 0x1 ;  /* 0x0000000107071836 */ /* 0x000fc60000000000 */
[----:B------:R-:W-:-:S13]  /*02b0*/  ISETP.GE.U32.AND P2, PT, R4, R17, PT ;  /* 0x000000110400720c */ /* 0x000fda0003f46070 */
[----:B------:R-:W-:Y:S01]  /*02c0*/  @P2 VIADD R7, R7, 0x1 ;  /* 0x0000000107072836 */ /* 0x000fe20000000000 */
[----:B------:R-:W-:-:S04]  /*02d0*/  @!P3 LOP3.LUT R7, RZ, R17, RZ, 0x33, !PT ;  /* 0x00000011ff07b212 */ /* 0x000fc800078e33ff */
[----:B------:R-:W-:-:S04]  /*02e0*/  IADD3 R6, PT, PT, R2, R7, RZ ;  /* 0x0000000702067210 */ /* 0x000fc80007ffe0ff */
[C---:B------:R-:W-:Y:S02]  /*02f0*/  LOP3.LUT R2, R6.reuse, 0x3, RZ, 0xc0, !PT ;  /* 0x0000000306027812 */ /* 0x040fe400078ec0ff */
[----:B------:R-:W-:Y:S02]  /*0300*/  ISETP.GE.U32.AND P1, PT, R6, 0x3, PT ;  /* 0x000000030600780c */ /* 0x000fe40003f26070 */
[----:B------:R-:W-:-:S13]  /*0310*/  ISETP.NE.AND P0, PT, R2, 0x3, PT ;  /* 0x000000030200780c */ /* 0x000fda0003f05270 */
[----:B01----:R-:W-:Y:S05]  /*0320*/  @!P0 BRA `(.L_x_3) ;  /* 0x0000000000448947 */ /* 0x003fea0003800000 */
[----:B------:R-:W0:Y:S01]  /*0330*/  LDC.64 R2, c[0x0][0x380] ;  /* 0x0000e000ff027b82 */ /* 0x000e220000000a00 */
[----:B------:R-:W-:Y:S02]  /*0340*/  IMAD R4, R13, R0, RZ ;  /* 0x000000000d047224 */ /* 0x000fe400078e02ff */
[----:B------:R-:W-:-:S03]  /*0350*/  VIADD R6, R6, 0x1 ;  /* 0x0000000106067836 */ /* 0x000fc60000000000 */
[----:B------:R-:W-:Y:S02]  /*0360*/  LEA R5, R4, R13, 0x1 ;  /* 0x0000000d04057211 */ /* 0x000fe400078e08ff */
[----:B------:R-:W-:-:S03]  /*0370*/  LOP3.LUT R6, R6, 0x3, RZ, 0xc0, !PT ;  /* 0x0000000306067812 */ /* 0x000fc600078ec0ff */
[----:B------:R-:W-:Y:S01]  /*0380*/  IMAD.IADD R8, R5, 0x1, R12 ;  /* 0x0000000105087824 */ /* 0x000fe200078e020c */
[----:B------:R-:W-:-:S07]  /*0390*/  IADD3 R9, PT, PT, -R6, RZ, RZ ;  /* 0x000000ff06097210 */ /* 0x000fce0007ffe1ff */
.L_x_4:
[----:B0-----:R-:W-:-:S04]  /*03a0*/  IMAD.WIDE R4, R16, 0x4, R2 ;  /* 0x0000000410047825 */ /* 0x001fc800078e0202 */
[----:B------:R-:W-:Y:S02]  /*03b0*/  IMAD.WIDE.U32 R6, R8, 0x4, R2 ;  /* 0x0000000408067825 */ /* 0x000fe400078e0002 */
[----:B------:R-:W2:Y:S04]  /*03c0*/  LDG.E R5, desc[UR6][R4.64] ;  /* 0x0000000604057981 */ /* 0x000ea8000c1e1900 */
[----:B------:R-:W2:Y:S01]  /*03d0*/  LDG.E R6, desc[UR6][R6.64] ;  /* 0x0000000606067981 */ /* 0x000ea2000c1e1900 */
[----:B------:R-:W-:Y:S01]  /*03e0*/  VIADD R9, R9, 0x1 ;  /* 0x0000000109097836 */ /* 0x000fe20000000000 */
[C---:B------:R-:W-:Y:S01]  /*03f0*/  IADD3 R16, PT, PT, R17.reuse, R16, RZ ;  /* 0x0000001011107210 */ /* 0x040fe20007ffe0ff */
[----:B------:R-:W-:-:S03]  /*0400*/  IMAD.IADD R8, R17, 0x1, R8 ;  /* 0x0000000111087824 */ /* 0x000fc600078e0208 */
[----:B------:R-:W-:Y:S02]  /*0410*/  ISETP.NE.AND P0, PT, R9, RZ, PT ;  /* 0x000000ff0900720c */ /* 0x000fe40003f05270 */
[----:B--2---:R-:W-:-:S11]  /*0420*/  VIMNMX3 R18, R5, R6, R18, PT ;  /* 0x000000060512720f */ /* 0x004fd60003800112 */
[----:B------:R-:W-:Y:S05]  /*0430*/  @P0 BRA `(.L_x_4) ;  /* 0xfffffffc00d80947 */ /* 0x000fea000383ffff */
.L_x_3:
[----:B------:R-:W-:Y:S05]  /*0440*/  BSYNC.RECONVERGENT B1 ;  /* 0x0000000000017941 */ /* 0x000fea0003800200 */
.L_x_2:
[----:B------:R-:W-:Y:S04]  /*0450*/  BSSY.RECONVERGENT B1, `(.L_x_5) ;  /* 0x000001e000017945 */ /* 0x000fe80003800200 */
[----:B------:R-:W-:Y:S05]  /*0460*/  @!P1 BRA `(.L_x_6) ;  /* 0x0000000000709947 */ /* 0x000fea0003800000 */
.L_x_7:
[----:B------:R-:W0:Y:S01]  /*0470*/  LDC.64 R4, c[0x0][0x380] ;  /* 0x0000e000ff047b82 */ /* 0x000e220000000a00 */
[----:B------:R-:W-:-:S05]  /*0480*/  IADD3 R24, PT, PT, R13, R16, RZ ;  /* 0x000000100d187210 */ /* 0x000fca0007ffe0ff */
[----:B------:R-:W-:-:S05]  /*0490*/  IMAD.IADD R8, R17, 0x1, R24 ;  /* 0x0000000111087824 */ /* 0x000fca00078e0218 */
[----:B------:R-:W-:Y:S01]  /*04a0*/  IADD3 R10, PT, PT, R17, R8, RZ ;  /* 0x00000008110a7210 */ /* 0x000fe20007ffe0ff */
[----:B0-----:R-:W-:-:S04]  /*04b0*/  IMAD.WIDE R22, R16, 0x4, R4 ;  /* 0x0000000410167825 */ /* 0x001fc800078e0204 */
[----:B------:R-:W-:-:S04]  /*04c0*/  IMAD.WIDE.U32 R24, R24, 0x4, R4 ;  /* 0x0000000418187825 */ /* 0x000fc800078e0004 */
[C---:B------:R-:W-:Y:S01]  /*04d0*/  IMAD.WIDE R6, R17.reuse, 0x4, R22 ;  /* 0x0000000411067825 */ /* 0x040fe200078e0216 */
[----:B------:R-:W2:Y:S03]  /*04e0*/  LDG.E R19, desc[UR6][R24.64] ;  /* 0x0000000618137981 */ /* 0x000ea6000c1e1900 */
[----:B------:R-:W-:Y:S01]  /*04f0*/  IMAD.WIDE.U32 R8, R8, 0x4, R4 ;  /* 0x0000000408087825 */ /* 0x000fe200078e0004 */
[----:B------:R-:W2:Y:S03]  /*0500*/  LDG.E R22, desc[UR6][R22.64] ;  /* 0x0000000616167981 */ /* 0x000ea6000c1e1900 */
[C---:B------:R-:W-:Y:S02]  /*0510*/  IMAD.WIDE R2, R17.reuse, 0x4, R6 ;  /* 0x0000000411027825 */ /* 0x040fe400078e0206 */
[----:B------:R-:W3:Y:S02]  /*0520*/  LDG.E R8, desc[UR6][R8.64] ;  /* 0x0000000608087981 */ /* 0x000ee4000c1e1900 */
[----:B------:R-:W-:-:S02]  /*0530*/  IMAD.IADD R21, R17, 0x1, R10 ;  /* 0x0000000111157824 */ /* 0x000fc400078e020a */
[--C-:B------:R-:W-:Y:S01]  /*0540*/  IMAD.WIDE.U32 R10, R10, 0x4, R4.reuse ;  /* 0x000000040a0a7825 */ /* 0x100fe200078e0004 */
[----:B------:R-:W3:Y:S03]  /*0550*/  LDG.E R6, desc[UR6][R6.64] ;  /* 0x0000000606067981 */ /* 0x000ee6000c1e1900 */
[----:B------:R-:W-:Y:S02]  /*0560*/  IMAD.WIDE.U32 R4, R21, 0x4, R4 ;  /* 0x0000000415047825 */ /* 0x000fe400078e0004 */
[----:B------:R-:W4:Y:S02]  /*0570*/  LDG.E R10, desc[UR6][R10.64] ;  /* 0x000000060a0a7981 */ /* 0x000f24000c1e1900 */
[----:B------:R-:W-:Y:S02]  /*0580*/  IMAD.WIDE R20, R17, 0x4, R2 ;  /* 0x0000000411147825 */ /* 0x000fe400078e0202 */
[----:B------:R-:W4:Y:S04]  /*0590*/  LDG.E R2, desc[UR6][R2.64] ;  /* 0x0000000602027981 */ /* 0x000f28000c1e1900 */
[----:B------:R-:W5:Y:S04]  /*05a0*/  LDG.E R4, desc[UR6][R4.64] ;  /* 0x0000000604047981 */ /* 0x000f68000c1e1900 */
[----:B------:R-:W5:Y:S01]  /*05b0*/  LDG.E R20, desc[UR6][R20.64] ;  /* 0x0000000614147981 */ /* 0x000f62000c1e1900 */
[----:B------:R-:W-:-:S04]  /*05c0*/  LEA R16, R14, R16, 0x3 ;  /* 0x000000100e107211 */ /* 0x000fc800078e18ff */
[----:B------:R-:W-:Y:S02]  /*05d0*/  ISETP.GE.AND P0, PT, R16, UR9, PT ;  /* 0x0000000910007c0c */ /* 0x000fe4000bf06270 */
[----:B--2---:R-:W-:-:S04]  /*05e0*/  VIMNMX3 R19, R22, R19, R18, PT ;  /* 0x000000131613720f */ /* 0x004fc80003800112 */
[----:B---3--:R-:W-:-:S04]  /*05f0*/  VIMNMX3 R19, R6, R8, R19, PT ;  /* 0x000000080613720f */ /* 0x008fc80003800113 */
[----:B----4-:R-:W-:-:S04]  /*0600*/  VIMNMX3 R19, R2, R10, R19, PT ;  /* 0x0000000a0213720f */ /* 0x010fc80003800113 */
[----:B-----5:R-:W-:Y:S01]  /*0610*/  VIMNMX3 R18, R20, R4, R19, PT ;  /* 0x000000041412720f */ /* 0x020fe20003800113 */
[----:B------:R-:W-:Y:S06]  /*0620*/  @!P0 BRA `(.L_x_7) ;  /* 0xfffffffc00908947 */ /* 0x000fec000383ffff */
.L_x_6:
[----:B------:R-:W-:Y:S05]  /*0630*/  BSYNC.RECONVERGENT B1 ;  /* 0x0000000000017941 */ /* 0x000fea0003800200 */
.L_x_5:
[----:B------:R0:W-:Y:S02]  /*0640*/  STS [R15], R18 ;  /* 0x000000120f007388 */ /* 0x0001e40000000800 */
.L_x_1:
[----:B------:R-:W-:Y:S05]  /*0650*/  BSYNC.RECONVERGENT B0 ;  /* 0x0000000000007941 */ /* 0x000fea0003800200 */
.L_x_0:
[----:B------:R-:W-:Y:S01]  /*0660*/  BAR.SYNC.DEFER_BLOCKING 0x0 ;  /* 0x0000000000007b1d */ /* 0x000fe20000010000 */
[----:B------:R-:W-:Y:S02]  /*0670*/  ISETP.GE.U32.AND P0, PT, R13, 0x2, PT ;  /* 0x000000020d00780c */ /* 0x000fe40003f06070 */
[----:B------:R-:W-:-:S11]  /*0680*/  ISETP.NE.AND P1, PT, R12, RZ, PT ;  /* 0x000000ff0c00720c */ /* 0x000fd60003f25270 */
[----:B------:R-:W-:Y:S05]  /*0690*/  @!P0 BRA `(.L_x_8) ;  /* 0x0000000000248947 */ /* 0x000fea0003800000 */
[----:B------:R1:W2:Y:S02]  /*06a0*/  LDS R2, [R15] ;  /* 0x000000000f027984 */ /* 0x0002a40000000800 */
.L_x_9:
[----:B------:R-:W-:Y:S02]  /*06b0*/  SHF.R.U32.HI R4, RZ, 0x1, R13 ;  /* 0x00000001ff047819 */ /* 0x000fe4000001160d */
[----:B------:R-:W-:Y:S02]  /*06c0*/  ISETP.GT.U32.AND P0, PT, R13, 0x3, PT ;  /* 0x000000030d00780c */ /* 0x000fe40003f04070 */
[----:B------:R-:W-:Y:S01]  /*06d0*/  MOV R13, R4 ;  /* 0x00000004000d7202 */ /* 0x000fe20000000f00 */
[----:B------:R-:W-:-:S06]  /*06e0*/  IMAD R3, R4, 0x4, R15 ;  /* 0x0000000404037824 */ /* 0x000fcc00078e020f */
[----:B------:R-:W2:Y:S02]  /*06f0*/  LDS R3, [R3] ;  /* 0x0000000003037984 */ /* 0x000ea40000000800 */
[----:B--23--:R-:W-:-:S05]  /*0700*/  VIMNMX R2, PT, PT, R3, R2, PT ;  /* 0x0000000203027248 */ /* 0x00cfca0003fe0100 */
[----:B------:R3:W-:Y:S01]  /*0710*/  STS [R15], R2 ;  /* 0x000000020f007388 */ /* 0x0007e20000000800 */
[----:B------:R-:W-:Y:S05]  /*0720*/  @P0 BRA `(.L_x_9) ;  /* 0xfffffffc00e00947 */ /* 0x000fea000383ffff */
.L_x_8:
[----:B------:R-:W-:Y:S06]  /*0730*/  BAR.SYNC.DEFER_BLOCKING 0x0 ;  /* 0x0000000000007b1d */ /* 0x000fec0000010000 */
[----:B------:R-:W-:Y:S05]  /*0740*/  @P1 EXIT ;  /* 0x000000000000194d */ /* 0x000fea0003800000 */
[----:B------:R-:W2:Y:S01]  /*0750*/  LDS R5, [UR4] ;  /* 0x00000004ff057984 */ /* 0x000ea20008000800 */
[----:B---3--:R-:W3:Y:S02]  /*0760*/  LDC.64 R2, c[0x0][0x390] ;  /* 0x0000e400ff027b82 */ /* 0x008ee40000000a00 */
[----:B---3--:R-:W-:-:S05]  /*0770*/  IMAD.WIDE.U32 R2, R0, 0x4, R2 ;  /* 0x0000000400027825 */ /* 0x008fca00078e0002 */
[----:B--2---:R-:W-:Y:S01]  /*0780*/  STG.E desc[UR6][R2.64], R5 ;  /* 0x0000000502007986 */ /* 0x004fe2000c101906 */
[----:B------:R-:W-:Y:S05]  /*0790*/  EXIT ;  /* 0x000000000000794d */ /* 0x000fea0003800000 */
.L_x_10:
[----:B------:R-:W-:-:S00]  /*07a0*/  BRA `(.L_x_10) ;  /* 0xfffffffc00fc7947 */ /* 0x000fc0000383ffff */
[----:B------:R-:W-:-:S00]  /*07b0*/  NOP ;  /* 0x0000000000007918 */ /* 0x000fc00000000000 */
        /* <DEDUP_REMOVED lines=12> */
.L_x_18:


//--------------------- .text._Z21findMinMatrixDiagonalPiiS_ --------------------------
	.section	.text._Z21findMinMatrixDiagonalPiiS_,"ax",@progbits
	.align	128
        .global         _Z21findMinMatrixDiagonalPiiS_
        .type           _Z21findMinMatrixDiagonalPiiS_,@function
        .size           _Z21findMinMatrixDiagonalPiiS_,(.L_x_19 - _Z21findMinMatrixDiagonalPiiS_)
        .other          _Z21findMinMatrixDiagonalPiiS_,@"STO_CUDA_ENTRY STV_DEFAULT"
_Z21findMinMatrixDiagonalPiiS_:
.text._Z21findMinMatrixDiagonalPiiS_:
[----:B------:R-:W-:Y:S01]  /*0000*/  LDC R1, c[0x0][0x37c] ;  /* 0x0000df00ff017b82 */ /* 0x000fe20000000800 */
[----:B------:R-:W0:Y:S01]  /*0010*/  S2R R0, SR_CTAID.X ;  /* 0x0000000000007919 */ /* 0x000e220000002500 */
[----:B------:R-:W1:Y:S06]  /*0020*/  LDCU UR8, c[0x0][0x360] ;  /* 0x00006c00ff0877ac */ /* 0x000e6c0008000800 */
[----:B------:R-:W2:Y:S01]  /*0030*/  LDC R5, c[0x0][0x388] ;  /* 0x0000e200ff057b82 */ /* 0x000ea20000000800 */
[----:B------:R-:W-:Y:S01]  /*0040*/  BSSY.RECONVERGENT B0, `(.L_x_11) ;  /* 0x0000023000007945 */ /* 0x000fe20003800200 */
[----:B------:R-:W3:Y:S01]  /*0050*/  S2R R13, SR_TID.X ;  /* 0x00000000000d7919 */ /* 0x000ee20000002100 */
[----:B------:R-:W-:Y:S01]  /*0060*/  UMOV UR4, 0x400 ;  /* 0x0000040000047882 */ /* 0x000fe20000000000 */
[----:B------:R-:W4:Y:S04]  /*0070*/  LDCU.64 UR6, c[0x0][0x358] ;  /* 0x00006b00ff0677ac */ /* 0x000f280008000a00 */
[----:B------:R-:W5:Y:S01]  /*0080*/  S2UR UR5, SR_CgaCtaId ;  /* 0x00000000000579c3 */ /* 0x000f620000008800 */
[----:B------:R-:W2:Y:S01]  /*0090*/  LDCU UR9, c[0x0][0x388] ;  /* 0x00007100ff0977ac */ /* 0x000ea20008000800 */
[----:B-1----:R-:W-:-:S02]  /*00a0*/  IMAD.U32 R10, RZ, RZ, UR8 ;  /* 0x00000008ff0a7e24 */ /* 0x002fc4000f8e00ff */
[----:B0-----:R-:W-:Y:S01]  /*00b0*/  IMAD R2, R0, UR8, RZ ;  /* 0x0000000800027c24 */ /* 0x001fe2000f8e02ff */
[----:B-----5:R-:W-:-:S03]  /*00c0*/  ULEA UR4, UR5, UR4, 0x18 ;  /* 0x0000000405047291 */ /* 0x020fc6000f8ec0ff */
[----:B---3--:R-:W-:-:S03]  /*00d0*/  IMAD R4, R2, 0x2, R13 ;  /* 0x0000000202047824 */ /* 0x008fc600078e020d */
[----:B------:R-:W-:Y:S02]  /*00e0*/  LEA R9, R13, UR4, 0x2 ;  /* 0x000000040d097c11 */ /* 0x000fe4000f8e10ff */
[----:B--2---:R-:W-:-:S13]  /*00f0*/  ISETP.GE.AND P0, PT, R4, R5, PT ;  /* 0x000000050400720c */ /* 0x004fda0003f06270 */
[----:B----4-:R-:W-:Y:S05]  /*0100*/  @P0 BRA `(.L_x_12) ;  /* 0x0000000000580947 */ /* 0x010fea0003800000 */
[----:B------:R0:W1:Y:S01]  /*0110*/  LDS R12, [R9] ;  /* 0x00000000090c7984 */ /* 0x0000620000000800 */
[----:B------:R-:W2:Y:S01]  /*0120*/  LDCU UR4, c[0x0][0x370] ;  /* 0x00006e00ff0477ac */ /* 0x000ea20008000800 */
[----:B------:R-:W3:Y:S01]  /*0130*/  LDC.64 R2, c[0x0][0x380] ;  /* 0x0000e000ff027b82 */ /* 0x000ee20000000a00 */
[----:B------:R-:W-:Y:S01]  /*0140*/  IADD3 R8, PT, PT, R5, 0x1, RZ ;  /* 0x0000000105087810 */ /* 0x000fe20007ffe0ff */
[----:B------:R-:W-:Y:S01]  /*0150*/  BSSY.RECONVERGENT B1, `(.L_x_13) ;  /* 0x0000010000017945 */ /* 0x000fe20003800200 */
[----:B------:R-:W-:Y:S02]  /*0160*/  IMAD.MOV.U32 R11, RZ, RZ, R4 ;  /* 0x000000ffff0b7224 */ /* 0x000fe400078e0004 */
[----:B--2---:R-:W-:-:S04]  /*0170*/  IMAD R5, R10, UR4, RZ ;  /* 0x000000040a057c24 */ /* 0x004fc8000f8e02ff */
[----:B0-----:R-:W-:-:S07]  /*0180*/  IMAD R14, R8, R5, RZ ;  /* 0x00000005080e7224 */ /* 0x001fce00078e02ff */
.L_x_14:
[----:B------:R-:W-:Y:S02]  /*0190*/  IMAD.IADD R7, R10, 0x1, R11 ;  /* 0x000000010a077824 */ /* 0x000fe400078e020b */
[----:B---3--:R-:W-:-:S03]  /*01a0*/  IMAD.WIDE R4, R11, 0x4, R2 ;  /* 0x000000040b047825 */ /* 0x008fc600078e0202 */
[----:B------:R-:W-:-:S03]  /*01b0*/  ISETP.GE.U32.AND P0, PT, R7, UR9, PT ;  /* 0x0000000907007c0c */ /* 0x000fc6000bf06070 */
[----:B------:R-:W1:Y:S10]  /*01c0*/  LDG.E R5, desc[UR6][R4.64] ;  /* 0x0000000604057981 */ /* 0x000e74000c1e1900 */
[----:B------:R-:W-:-:S04]  /*01d0*/  @!P0 IMAD R7, R8, R7, RZ ;  /* 0x0000000708078224 */ /* 0x000fc800078e02ff */
[----:B------:R-:W-:-:S06]  /*01e0*/  @!P0 IMAD.WIDE.U32 R6, R7, 0x4, R2 ;  /* 0x0000000407068825 */ /* 0x000fcc00078e0002 */
[----:B------:R-:W2:Y:S01]  /*01f0*/  @!P0 LDG.E R7, desc[UR6][R6.64] ;  /* 0x0000000606078981 */ /* 0x000ea2000c1e1900 */
[----:B------:R-:W-:-:S04]  /*0200*/  LEA R11, R14, R11, 0x1 ;  /* 0x0000000b0e0b7211 */ /* 0x000fc800078e08ff */
[----:B------:R-:W-:Y:S02]  /*0210*/  ISETP.GE.AND P1, PT, R11, UR9, PT ;  /* 0x000000090b007c0c */ /* 0x000fe4000bf26270 */
[----:B-1----:R-:W-:-:S04]  /*0220*/  VIMNMX R12, PT, PT, R5, R12, PT ;  /* 0x0000000c050c7248 */ /* 0x002fc80003fe0100 */
[----:B--2---:R-:W-:-:S07]  /*0230*/  @!P0 VIMNMX R12, PT, PT, R12, R7, PT ;  /* 0x000000070c0c8248 */ /* 0x004fce0003fe0100 */
[----:B------:R-:W-:Y:S05]  /*0240*/  @!P1 BRA `(.L_x_14) ;  /* 0xfffffffc00d09947 */ /* 0x000fea000383ffff */
[----:B------:R-:W-:Y:S05]  /*0250*/  BSYNC.RECONVERGENT B1 ;  /* 0x0000000000017941 */ /* 0x000fea0003800200 */
.L_x_13:
[----:B------:R0:W-:Y:S02]  /*0260*/  STS [R9], R12 ;  /* 0x0000000c09007388 */ /* 0x0001e40000000800 */
.L_x_12:
[----:B------:R-:W-:Y:S05]  /*0270*/  BSYNC.RECONVERGENT B0 ;  /* 0x0000000000007941 */ /* 0x000fea0003800200 */
.L_x_11:
[----:B------:R-:W-:Y:S01]  /*0280*/  BAR.SYNC.DEFER_BLOCKING 0x0 ;  /* 0x0000000000007b1d */ /* 0x000fe20000010000 */
[----:B------:R-:W-:Y:S02]  /*0290*/  ISETP.GE.U32.AND P1, PT, R10, 0x2, PT ;  /* 0x000000020a00780c */ /* 0x000fe40003f26070 */
[----:B------:R-:W-:-:S11]  /*02a0*/  ISETP.NE.AND P0, PT, R13, RZ, PT ;  /* 0x000000ff0d00720c */ /* 0x000fd60003f05270 */
[----:B------:R-:W-:Y:S05]  /*02b0*/  @!P1 BRA `(.L_x_15) ;  /* 0x00000000002c9947 */ /* 0x000fea0003800000 */
.L_x_16:
[----:B------:R-:W-:-:S04]  /*02c0*/  SHF.R.U32.HI R4, RZ, 0x1, R10 ;  /* 0x00000001ff047819 */ /* 0x000fc8000001160a */
[----:B------:R-:W-:-:S13]  /*02d0*/  ISETP.GE.U32.AND P1, PT, R13, R4, PT ;  /* 0x000000040d00720c */ /* 0x000fda0003f26070 */
[----:B------:R-:W-:Y:S01]  /*02e0*/  @!P1 IMAD R3, R4, 0x4, R9 ;  /* 0x0000000404039824 */ /* 0x000fe200078e0209 */
[----:B------:R-:W-:Y:S05]  /*02f0*/  @!P1 LDS R2, [R9] ;  /* 0x0000000009029984 */ /* 0x000fea0000000800 */
[----:B------:R-:W1:Y:S02]  /*0300*/  @!P1 LDS R3, [R3] ;  /* 0x0000000003039984 */ /* 0x000e640000000800 */
[----:B-1----:R-:W-:-:S05]  /*0310*/  @!P1 VIMNMX R2, PT, PT, R2, R3, PT ;  /* 0x0000000302029248 */ /* 0x002fca0003fe0100 */
[----:B------:R1:W-:Y:S01]  /*0320*/  @!P1 STS [R9], R2 ;  /* 0x0000000209009388 */ /* 0x0003e20000000800 */
[----:B------:R-:W-:Y:S01]  /*0330*/  BAR.SYNC.DEFER_BLOCKING 0x0 ;  /* 0x0000000000007b1d */ /* 0x000fe20000010000 */
[----:B------:R-:W-:Y:S02]  /*0340*/  ISETP.GT.U32.AND P1, PT, R10, 0x3, PT ;  /* 0x000000030a00780c */ /* 0x000fe40003f24070 */
[----:B------:R-:W-:-:S11]  /*0350*/  MOV R10, R4 ;  /* 0x00000004000a7202 */ /* 0x000fd60000000f00 */
[----:B-1----:R-:W-:Y:S05]  /*0360*/  @P1 BRA `(.L_x_16) ;  /* 0xfffffffc00d41947 */ /* 0x002fea000383ffff */
.L_x_15:
[----:B------:R-:W-:Y:S05]  /*0370*/  @P0 EXIT ;  /* 0x000000000000094d */ /* 0x000fea0003800000 */
[----:B------:R-:W1:Y:S01]  /*0380*/  S2UR UR5, SR_CgaCtaId ;  /* 0x00000000000579c3 */ /* 0x000e620000008800 */
[----:B------:R-:W-:-:S07]  /*0390*/  UMOV UR4, 0x400 ;  /* 0x0000040000047882 */ /* 0x000fce0000000000 */
[----:B------:R-:W2:Y:S01]  /*03a0*/  LDC.64 R2, c[0x0][0x390] ;  /* 0x0000e400ff027b82 */ /* 0x000ea20000000a00 */
[----:B-1----:R-:W-:Y:S01]  /*03b0*/  ULEA UR4, UR5, UR4, 0x18 ;  /* 0x0000000405047291 */ /* 0x002fe2000f8ec0ff */
[----:B--2---:R-:W-:-:S08]  /*03c0*/  IMAD.WIDE.U32 R2, R0, 0x4, R2 ;  /* 0x0000000400027825 */ /* 0x004fd000078e0002 */
[----:B------:R-:W1:Y:S04]  /*03d0*/  LDS R5, [UR4] ;  /* 0x00000004ff057984 */ /* 0x000e680008000800 */
[----:B-1----:R-:W-:Y:S01]  /*03e0*/  STG.E desc[UR6][R2.64], R5 ;  /* 0x0000000502007986 */ /* 0x002fe2000c101906 */
[----:B------:R-:W-:Y:S05]  /*03f0*/  EXIT ;  /* 0x000000000000794d */ /* 0x000fea0003800000 */
.L_x_17:
        /* <DEDUP_REMOVED lines=16> */
.L_x_19:


//--------------------- .nv.shared._Z13findMinVectorPiiS_ --------------------------
	.section	.nv.shared._Z13findMinVectorPiiS_,"aw",@nobits
	.sectionflags	@""
	.align	4
.nv.shared._Z13findMinVectorPiiS_:
	.zero		2048


//--------------------- .nv.shared.reserved.0     --------------------------
	.section	.nv.shared.reserved.0,"aw",@nobits
	.weak		__nv_reservedSMEM_offset_0_alias
	.size		__nv_reservedSMEM_offset_0_alias, 0, 64
	.other		__nv_reservedSMEM_offset_0_alias,@"STO_CUDA_RESERVED_SHARED STV_DEFAULT"
__nv_reservedSMEM_offset_0_alias:
	.zero		0
	.zero		64


//--------------------- .nv.shared._Z21findMinMatrixDiagonalPiiS_ --------------------------
	.section	.nv.shared._Z21findMinMatrixDiagonalPiiS_,"aw",@nobits
	.sectionflags	@""
	.align	4
.nv.shared._Z21findMinMatrixDiagonalPiiS_:
	.zero		2048


//--------------------- .nv.constant0._Z13findMinVectorPiiS_ --------------------------
	.section	.nv.constant0._Z13findMinVectorPiiS_,"a",@progbits
	.sectionflags	@""
	.align	4
.nv.constant0._Z13findMinVectorPiiS_:
	.zero		920


//--------------------- .nv.constant0._Z21findMinMatrixDiagonalPiiS_ --------------------------
	.section	.nv.constant0._Z21findMinMatrixDiagonalPiiS_,"a",@progbits
	.sectionflags	@""
	.align	4
.nv.constant0._Z21findMinMatrixDiagonalPiiS_:
	.zero		920


//--------------------- SYMBOLS --------------------------

	.type		.nv.reservedSmem.offset0,@object
	.size		.nv.reservedSmem.offset0,0x4
	.type		.nv.reservedSmem.cap,@object
	.size		.nv.reservedSmem.cap,0x4
